//
// Generated by NVIDIA NVVM Compiler
//
// Compiler Build ID: CL-36424714
// Cuda compilation tools, release 13.0, V13.0.88
// Based on NVVM 20.0.0
//

.version 9.0
.target sm_100
.address_size 64

	// .globl	_Z17mandelbrot_kernelPi

.visible .entry _Z17mandelbrot_kernelPi(
	.param .u64 .ptr .align 1 _Z17mandelbrot_kernelPi_param_0
)
{
	.reg .pred 	%p<9>;
	.reg .b32 	%r<20>;
	.reg .b64 	%rd<5>;
	.reg .b64 	%fd<39>;

	ld.param.u64 	%rd1, [_Z17mandelbrot_kernelPi_param_0];
	mov.u32 	%r9, %ctaid.y;
	mov.u32 	%r10, %ntid.y;
	mov.u32 	%r11, %tid.y;
	mad.lo.s32 	%r1, %r9, %r10, %r11;
	mov.u32 	%r12, %ctaid.x;
	mov.u32 	%r13, %ntid.x;
	mov.u32 	%r14, %tid.x;
	mad.lo.s32 	%r2, %r12, %r13, %r14;
	setp.gt.u32 	%p1, %r1, 1999;
	setp.gt.s32 	%p2, %r2, 2999;
	or.pred  	%p3, %p1, %p2;
	@%p3 bra 	$L__BB0_11;
	cvt.rn.f64.s32 	%fd20, %r2;
	fma.rn.f64 	%fd1, %fd20, 0d3F50624DD2F1A9FC, 0dC000000000000000;
	cvt.rn.f64.u32 	%fd21, %r1;
	fma.rn.f64 	%fd2, %fd21, 0d3F50624DD2F1A9FC, 0dBFF0000000000000;
	mov.f64 	%fd37, 0d0000000000000000;
	mov.b32 	%r3, 0;
	mov.f64 	%fd38, %fd37;
$L__BB0_2:
	mul.f64 	%fd22, %fd38, %fd38;
	mul.f64 	%fd23, %fd37, %fd37;
	sub.f64 	%fd24, %fd22, %fd23;
	add.f64 	%fd5, %fd1, %fd24;
	add.f64 	%fd25, %fd38, %fd38;
	fma.rn.f64 	%fd6, %fd25, %fd37, %fd2;
	mul.f64 	%fd7, %fd5, %fd5;
	mul.f64 	%fd8, %fd6, %fd6;
	add.f64 	%fd26, %fd8, %fd7;
	setp.ge.f64 	%p4, %fd26, 0d4010000000000000;
	mov.u32 	%r19, %r3;
	@%p4 bra 	$L__BB0_10;
	sub.f64 	%fd27, %fd7, %fd8;
	add.f64 	%fd9, %fd1, %fd27;
	add.f64 	%fd28, %fd5, %fd5;
	fma.rn.f64 	%fd10, %fd28, %fd6, %fd2;
	mul.f64 	%fd11, %fd9, %fd9;
	mul.f64 	%fd12, %fd10, %fd10;
	add.f64 	%fd29, %fd12, %fd11;
	setp.ge.f64 	%p5, %fd29, 0d4010000000000000;
	@%p5 bra 	$L__BB0_9;
	sub.f64 	%fd30, %fd11, %fd12;
	add.f64 	%fd13, %fd1, %fd30;
	add.f64 	%fd31, %fd9, %fd9;
	fma.rn.f64 	%fd14, %fd31, %fd10, %fd2;
	mul.f64 	%fd15, %fd13, %fd13;
	mul.f64 	%fd16, %fd14, %fd14;
	add.f64 	%fd32, %fd16, %fd15;
	setp.ge.f64 	%p6, %fd32, 0d4010000000000000;
	@%p6 bra 	$L__BB0_8;
	sub.f64 	%fd33, %fd15, %fd16;
	add.f64 	%fd38, %fd1, %fd33;
	add.f64 	%fd34, %fd13, %fd13;
	fma.rn.f64 	%fd37, %fd34, %fd14, %fd2;
	mul.f64 	%fd35, %fd38, %fd38;
	fma.rn.f64 	%fd36, %fd37, %fd37, %fd35;
	setp.ge.f64 	%p7, %fd36, 0d4010000000000000;
	@%p7 bra 	$L__BB0_7;
	add.s32 	%r3, %r3, 4;
	setp.eq.s32 	%p8, %r3, 100;
	mov.b32 	%r19, 100;
	@%p8 bra 	$L__BB0_10;
	bra.uni 	$L__BB0_2;
$L__BB0_7:
	add.s32 	%r19, %r3, 3;
	bra.uni 	$L__BB0_10;
$L__BB0_8:
	add.s32 	%r19, %r3, 2;
	bra.uni 	$L__BB0_10;
$L__BB0_9:
	add.s32 	%r19, %r3, 1;
$L__BB0_10:
	mad.lo.s32 	%r17, %r1, 3000, %r2;
	cvta.to.global.u64 	%rd2, %rd1;
	mul.wide.s32 	%rd3, %r17, 4;
	add.s64 	%rd4, %rd2, %rd3;
	st.global.u32 	[%rd4], %r19;
$L__BB0_11:
	ret;

}


// ===== COMPILED SASS (sm_100) =====

	.target	sm_100

	.elftype	@"ET_EXEC"


//--------------------- .note.nv.tkinfo           --------------------------
	.section	.note.nv.tkinfo,"",@"SHT_NOTE"
	.sectionflags	@"SHF_NOTE_NV_TKINFO"
	.tkinfo
        /*0018*/ 	.word	0x00000002
        /*0030*/ 	.string	""
        /*0030*/ 	.string	"ptxas"
        /*0030*/ 	.string	"Cuda compilation tools, release 13.0, V13.0.88"
        /*0030*/ 	.string	"Build cuda_13.0.r13.0/compiler.36424714_0"
        /*0030*/ 	.string	"-arch sm_100 -m 64 "



//--------------------- .note.nv.cuinfo           --------------------------
	.section	.note.nv.cuinfo,"",@"SHT_NOTE"
	.sectionflags	@"SHF_NOTE_NV_CUINFO"
        /*0018*/ 	.short	0x0002
        /*001a*/ 	.short	0x0064
        /*001c*/ 	.short	0x0082
	.zero		2


//--------------------- .nv.info                  --------------------------
	.section	.nv.info,"",@"SHT_CUDA_INFO"
	.align	4


	//----- nvinfo : EIATTR_REGCOUNT
	.align		4
        /*0000*/ 	.byte	0x04, 0x2f
        /*0002*/ 	.short	(.L_1 - .L_0)
	.align		4
.L_0:
        /*0004*/ 	.word	index@(_Z17mandelbrot_kernelPi)
        /*0008*/ 	.word	0x00000016


	//----- nvinfo : EIATTR_FRAME_SIZE
	.align		4
.L_1:
        /*000c*/ 	.byte	0x04, 0x11
        /*000e*/ 	.short	(.L_3 - .L_2)
	.align		4
.L_2:
        /*0010*/ 	.word	index@(_Z17mandelbrot_kernelPi)
        /*0014*/ 	.word	0x00000000


	//----- nvinfo : EIATTR_MIN_STACK_SIZE
	.align		4
.L_3:
        /*0018*/ 	.byte	0x04, 0x12
        /*001a*/ 	.short	(.L_5 - .L_4)
	.align		4
.L_4:
        /*001c*/ 	.word	index@(_Z17mandelbrot_kernelPi)
        /*0020*/ 	.word	0x00000000
.L_5:


//--------------------- .nv.compat                --------------------------
	.section	.nv.compat,"",@"SHT_CUDA_COMPAT_INFO"
	.align	4
        /*0000*/ 	.byte	0x02, 0x09, 0x00, 0x00, 0x02, 0x02, 0x01, 0x00, 0x02, 0x05, 0x05, 0x00, 0x03, 0x07, 0x01, 0x01
        /*0010*/ 	.byte	0x02, 0x03, 0x00, 0x00, 0x02, 0x06, 0x01, 0x00, 0x04, 0x0b, 0x08, 0x00, 0x01, 0x00, 0x00, 0x00
        /*0020*/ 	.byte	0x00, 0x00, 0x00, 0x00


//--------------------- .nv.info._Z17mandelbrot_kernelPi --------------------------
	.section	.nv.info._Z17mandelbrot_kernelPi,"",@"SHT_CUDA_INFO"
	.sectionflags	@""
	.align	4


	//----- nvinfo : EIATTR_CUDA_API_VERSION
	.align		4
        /*0000*/ 	.byte	0x04, 0x37
        /*0002*/ 	.short	(.L_7 - .L_6)
.L_6:
        /*0004*/ 	.word	0x00000082


	//----- nvinfo : EIATTR_KPARAM_INFO
	.align		4
.L_7:
        /*0008*/ 	.byte	0x04, 0x17
        /*000a*/ 	.short	(.L_9 - .L_8)
.L_8:
        /*000c*/ 	.word	0x00000000
        /*0010*/ 	.short	0x0000
        /*0012*/ 	.short	0x0000
        /*0014*/ 	.byte	0x00, 0xf5, 0x21, 0x00


	//----- nvinfo : EIATTR_SPARSE_MMA_MASK
	.align		4
.L_9:
        /*0018*/ 	.byte	0x03, 0x50
        /*001a*/ 	.short	0x0000


	//----- nvinfo : EIATTR_MAXREG_COUNT
	.align		4
        /*001c*/ 	.byte	0x03, 0x1b
        /*001e*/ 	.short	0x00ff


	//----- nvinfo : EIATTR_MERCURY_ISA_VERSION
	.align		4
        /*0020*/ 	.byte	0x03, 0x5f
        /*0022*/ 	.short	0x0101


	//----- nvinfo : EIATTR_VRC_CTA_INIT_COUNT
	.align		4
        /*0024*/ 	.byte	0x02, 0x4a
	.zero		1
	.zero		1


	//----- nvinfo : EIATTR_EXIT_INSTR_OFFSETS
	.align		4
        /*0028*/ 	.byte	0x04, 0x1c
        /*002a*/ 	.short	(.L_11 - .L_10)


	//   ....[0]....
.L_10:
        /*002c*/ 	.word	0x000000b0


	//   ....[1]....
        /*0030*/ 	.word	0x00000510


	//----- nvinfo : EIATTR_CRS_STACK_SIZE
	.align		4
.L_11:
        /*0034*/ 	.byte	0x04, 0x1e
        /*0036*/ 	.short	(.L_13 - .L_12)
.L_12:
        /*0038*/ 	.word	0x00000000


	//----- nvinfo : EIATTR_CBANK_PARAM_SIZE
	.align		4
.L_13:
        /*003c*/ 	.byte	0x03, 0x19
        /*003e*/ 	.short	0x0008


	//----- nvinfo : EIATTR_PARAM_CBANK
	.align		4
        /*0040*/ 	.byte	0x04, 0x0a
        /*0042*/ 	.short	(.L_15 - .L_14)
	.align		4
.L_14:
        /*0044*/ 	.word	index@(.nv.constant0._Z17mandelbrot_kernelPi)
        /*0048*/ 	.short	0x0380
        /*004a*/ 	.short	0x0008


	//----- nvinfo : EIATTR_SW_WAR
	.align		4
.L_15:
        /*004c*/ 	.byte	0x04, 0x36
        /*004e*/ 	.short	(.L_17 - .L_16)
.L_16:
        /*0050*/ 	.word	0x00000008
.L_17:


//--------------------- .nv.callgraph             --------------------------
	.section	.nv.callgraph,"",@"SHT_CUDA_CALLGRAPH"
	.align	4
	.sectionentsize	8
	.align		4
        /*0000*/ 	.word	0x00000000
	.align		4
        /*0004*/ 	.word	0xffffffff
	.align		4
        /*0008*/ 	.word	0x00000000
	.align		4
        /*000c*/ 	.word	0xfffffffe
	.align		4
        /*0010*/ 	.word	0x00000000
	.align		4
        /*0014*/ 	.word	0xfffffffd
	.align		4
        /*0018*/ 	.word	0x00000000
	.align		4
        /*001c*/ 	.word	0xfffffffc


//--------------------- .text._Z17mandelbrot_kernelPi --------------------------
	.section	.text._Z17mandelbrot_kernelPi,"ax",@progbits
	.align	128
        .global         _Z17mandelbrot_kernelPi
        .type           _Z17mandelbrot_kernelPi,@function
        .size           _Z17mandelbrot_kernelPi,(.L_x_7 - _Z17mandelbrot_kernelPi)
        .other          _Z17mandelbrot_kernelPi,@"STO_CUDA_ENTRY STV_DEFAULT"
_Z17mandelbrot_kernelPi:
.text._Z17mandelbrot_kernelPi:
[----:B------:R-:W-:Y:S01]  /*0000*/  LDC R1, c[0x0][0x37c] ;  /* 0x0000df00ff017b82 */ /* 0x000fe20000000800 */
[----:B------:R-:W0:Y:S07]  /*0010*/  S2R R2, SR_TID.X ;  /* 0x0000000000027919 */ /* 0x000e2e0000002100 */
[----:B------:R-:W1:Y:S01]  /*0020*/  LDC R0, c[0x0][0x364] ;  /* 0x0000d900ff007b82 */ /* 0x000e620000000800 */
[----:B------:R-:W1:Y:S07]  /*0030*/  S2R R3, SR_TID.Y ;  /* 0x0000000000037919 */ /* 0x000e6e0000002200 */
[----:B------:R-:W0:Y:S08]  /*0040*/  S2UR UR5, SR_CTAID.X ;  /* 0x00000000000579c3 */ /* 0x000e300000002500 */
[----:B------:R-:W0:Y:S08]  /*0050*/  LDC R7, c[0x0][0x360] ;  /* 0x0000d800ff077b82 */ /* 0x000e300000000800 */
[----:B------:R-:W1:Y:S01]  /*0060*/  S2UR UR4, SR_CTAID.Y ;  /* 0x00000000000479c3 */ /* 0x000e620000002600 */
[----:B0-----:R-:W-:-:S05]  /*0070*/  IMAD R7, R7, UR5, R2 ;  /* 0x0000000507077c24 */ /* 0x001fca000f8e0202 */
[----:B------:R-:W-:Y:S01]  /*0080*/  ISETP.GT.AND P0, PT, R7, 0xbb7, PT ;  /* 0x00000bb70700780c */ /* 0x000fe20003f04270 */
[----:B-1----:R-:W-:-:S05]  /*0090*/  IMAD R0, R0, UR4, R3 ;  /* 0x0000000400007c24 */ /* 0x002fca000f8e0203 */
[----:B------:R-:W-:-:S13]  /*00a0*/  ISETP.GT.U32.OR P0, PT, R0, 0x7cf, P0 ;  /* 0x000007cf0000780c */ /* 0x000fda0000704470 */
[----:B------:R-:W-:Y:S05]  /*00b0*/  @P0 EXIT ;  /* 0x000000000000094d */ /* 0x000fea0003800000 */
[----:B------:R-:W0:Y:S01]  /*00c0*/  I2F.F64 R2, R7 ;  /* 0x0000000700027312 */ /* 0x000e220000201c00 */
[----:B------:R-:W-:Y:S02]  /*00d0*/  HFMA2 R8, -RZ, RZ, -55.53125, -0.0467529296875 ;  /* 0xd2f1a9fcff087431 */ /* 0x000fe400000001ff */
[----:B------:R-:W-:Y:S01]  /*00e0*/  IMAD.MOV.U32 R9, RZ, RZ, 0x3f50624d ;  /* 0x3f50624dff097424 */ /* 0x000fe200078e00ff */
[----:B------:R-:W1:Y:S01]  /*00f0*/  LDCU.64 UR4, c[0x0][0x358] ;  /* 0x00006b00ff0477ac */ /* 0x000e620008000a00 */
[----:B------:R-:W-:Y:S01]  /*0100*/  BSSY.RECONVERGENT B0, `(.L_x_0) ;  /* 0x000003c000007945 */ /* 0x000fe20003800200 */
[----:B------:R-:W-:Y:S02]  /*0110*/  MOV R6, RZ ;  /* 0x000000ff00067202 */ /* 0x000fe40000000f00 */
[----:B------:R-:W2:Y:S01]  /*0120*/  I2F.F64.U32 R4, R0 ;  /* 0x0000000000047312 */ /* 0x000ea20000201800 */
[-C--:B0-----:R-:W-:Y:S02]  /*0130*/  DFMA R2, R2, R8.reuse, -2 ;  /* 0xc00000000202742b */ /* 0x081fe40000000008 */
[----:B--2---:R-:W-:-:S06]  /*0140*/  DFMA R4, R4, R8, -1 ;  /* 0xbff000000404742b */ /* 0x004fcc0000000008 */
[----:B------:R-:W-:Y:S02]  /*0150*/  DADD R10, RZ, R2 ;  /* 0x00000000ff0a7229 */ /* 0x000fe40000000002 */
[----:B------:R-:W-:-:S06]  /*0160*/  DFMA R8, RZ, RZ, R4 ;  /* 0x000000ffff08722b */ /* 0x000fcc0000000004 */
[----:B------:R-:W-:Y:S02]  /*0170*/  DMUL R12, R10, R10 ;  /* 0x0000000a0a0c7228 */ /* 0x000fe40000000000 */
[----:B------:R-:W-:-:S08]  /*0180*/  DMUL R14, R8, R8 ;  /* 0x00000008080e7228 */ /* 0x000fd00000000000 */
[----:B------:R-:W-:-:S08]  /*0190*/  DADD R16, R12, R14 ;  /* 0x000000000c107229 */ /* 0x000fd0000000000e */
[----:B------:R-:W-:-:S14]  /*01a0*/  DSETP.GE.AND P0, PT, R16, 4, PT ;  /* 0x401000001000742a */ /* 0x000fdc0003f06000 */
[----:B-1----:R-:W-:Y:S05]  /*01b0*/  @P0 BRA `(.L_x_1) ;  /* 0x0000000000c00947 */ /* 0x002fea0003800000 */
[----:B------:R-:W-:-:S07]  /*01c0*/  IMAD.MOV.U32 R6, RZ, RZ, RZ ;  /* 0x000000ffff067224 */ /* 0x000fce00078e00ff */
.L_x_5:
[----:B------:R-:W-:Y:S02]  /*01d0*/  DADD R12, -R14, R12 ;  /* 0x000000000e0c7229 */ /* 0x000fe4000000010c */
[----:B------:R-:W-:-:S06]  /*01e0*/  DADD R10, R10, R10 ;  /* 0x000000000a0a7229 */ /* 0x000fcc000000000a */
[----:B------:R-:W-:Y:S02]  /*01f0*/  DADD R12, R2, R12 ;  /* 0x00000000020c7229 */ /* 0x000fe4000000000c */
[----:B------:R-:W-:-:S06]  /*0200*/  DFMA R14, R10, R8, R4 ;  /* 0x000000080a0e722b */ /* 0x000fcc0000000004 */
[----:B------:R-:W-:Y:S02]  /*0210*/  DMUL R8, R12, R12 ;  /* 0x0000000c0c087228 */ /* 0x000fe40000000000 */
[----:B------:R-:W-:-:S08]  /*0220*/  DMUL R10, R14, R14 ;  /* 0x0000000e0e0a7228 */ /* 0x000fd00000000000 */
[----:B------:R-:W-:-:S08]  /*0230*/  DADD R16, R8, R10 ;  /* 0x0000000008107229 */ /* 0x000fd0000000000a */
[----:B------:R-:W-:-:S14]  /*0240*/  DSETP.GE.AND P0, PT, R16, 4, PT ;  /* 0x401000001000742a */ /* 0x000fdc0003f06000 */
[----:B------:R-:W-:Y:S05]  /*0250*/  @P0 BRA `(.L_x_2) ;  /* 0x0000000000940947 */ /* 0x000fea0003800000 */
[----:B------:R-:W-:Y:S02]  /*0260*/  DADD R8, R8, -R10 ;  /* 0x0000000008087229 */ /* 0x000fe4000000080a */
        /* <DEDUP_REMOVED lines=12> */
[----:B------:R-:W-:-:S08]  /*0330*/  DMUL R10, R8, R8 ;  /* 0x00000008080a7228 */ /* 0x000fd00000000000 */
[----:B------:R-:W-:-:S08]  /*0340*/  DFMA R10, R14, R14, R10 ;  /* 0x0000000e0e0a722b */ /* 0x000fd0000000000a */
[----:B------:R-:W-:-:S14]  /*0350*/  DSETP.GE.AND P0, PT, R10, 4, PT ;  /* 0x401000000a00742a */ /* 0x000fdc0003f06000 */
[----:B------:R-:W-:Y:S05]  /*0360*/  @P0 BRA `(.L_x_4) ;  /* 0x0000000000400947 */ /* 0x000fea0003800000 */
[----:B------:R-:W-:Y:S01]  /*0370*/  IADD3 R16, PT, PT, R6, 0x4, RZ ;  /* 0x0000000406107810 */ /* 0x000fe20007ffe0ff */
[----:B------:R-:W-:-:S03]  /*0380*/  IMAD.MOV.U32 R6, RZ, RZ, 0x64 ;  /* 0x00000064ff067424 */ /* 0x000fc600078e00ff */
[----:B------:R-:W-:-:S13]  /*0390*/  ISETP.NE.AND P0, PT, R16, 0x64, PT ;  /* 0x000000641000780c */ /* 0x000fda0003f05270 */
[----:B------:R-:W-:Y:S05]  /*03a0*/  @!P0 BRA `(.L_x_1) ;  /* 0x0000000000448947 */ /* 0x000fea0003800000 */
[----:B------:R-:W-:Y:S01]  /*03b0*/  DMUL R10, R14, R14 ;  /* 0x0000000e0e0a7228 */ /* 0x000fe20000000000 */
[----:B------:R-:W-:Y:S01]  /*03c0*/  MOV R6, R16 ;  /* 0x0000001000067202 */ /* 0x000fe20000000f00 */
[----:B------:R-:W-:-:S06]  /*03d0*/  DADD R12, R8, R8 ;  /* 0x00000000080c7229 */ /* 0x000fcc0000000008 */
[----:B------:R-:W-:Y:S02]  /*03e0*/  DFMA R10, R8, R8, -R10 ;  /* 0x00000008080a722b */ /* 0x000fe4000000080a */
[----:B------:R-:W-:-:S06]  /*03f0*/  DFMA R8, R14, R12, R4 ;  /* 0x0000000c0e08722b */ /* 0x000fcc0000000004 */
[----:B------:R-:W-:Y:S02]  /*0400*/  DADD R10, R2, R10 ;  /* 0x00000000020a7229 */ /* 0x000fe4000000000a */
[----:B------:R-:W-:-:S06]  /*0410*/  DMUL R14, R8, R8 ;  /* 0x00000008080e7228 */ /* 0x000fcc0000000000 */
[----:B------:R-:W-:-:S08]  /*0420*/  DMUL R12, R10, R10 ;  /* 0x0000000a0a0c7228 */ /* 0x000fd00000000000 */
[----:B------:R-:W-:-:S08]  /*0430*/  DADD R18, R12, R14 ;  /* 0x000000000c127229 */ /* 0x000fd0000000000e */
[----:B------:R-:W-:-:S14]  /*0440*/  DSETP.GE.AND P0, PT, R18, 4, PT ;  /* 0x401000001200742a */ /* 0x000fdc0003f06000 */
[----:B------:R-:W-:Y:S05]  /*0450*/  @!P0 BRA `(.L_x_5) ;  /* 0xfffffffc005c8947 */ /* 0x000fea000383ffff */
[----:B------:R-:W-:Y:S05]  /*0460*/  BRA `(.L_x_1) ;  /* 0x0000000000147947 */ /* 0x000fea0003800000 */
.L_x_4:
[----:B------:R-:W-:Y:S01]  /*0470*/  VIADD R6, R6, 0x3 ;  /* 0x0000000306067836 */ /* 0x000fe20000000000 */
[----:B------:R-:W-:Y:S06]  /*0480*/  BRA `(.L_x_1) ;  /* 0x00000000000c7947 */ /* 0x000fec0003800000 */
.L_x_3:
[----:B------:R-:W-:Y:S01]  /*0490*/  IADD3 R6, PT, PT, R6, 0x2, RZ ;  /* 0x0000000206067810 */ /* 0x000fe20007ffe0ff */
[----:B------:R-:W-:Y:S06]  /*04a0*/  BRA `(.L_x_1) ;  /* 0x0000000000047947 */ /* 0x000fec0003800000 */
.L_x_2:
[----:B------:R-:W-:-:S07]  /*04b0*/  IADD3 R6, PT, PT, R6, 0x1, RZ ;  /* 0x0000000106067810 */ /* 0x000fce0007ffe0ff */
.L_x_1:
[----:B------:R-:W-:Y:S05]  /*04c0*/  BSYNC.RECONVERGENT B0 ;  /* 0x0000000000007941 */ /* 0x000fea0003800200 */
.L_x_0:
[----:B------:R-:W0:Y:S01]  /*04d0*/  LDC.64 R2, c[0x0][0x380] ;  /* 0x0000e000ff027b82 */ /* 0x000e220000000a00 */
[----:B------:R-:W-:-:S04]  /*04e0*/  IMAD R7, R0, 0xbb8, R7 ;  /* 0x00000bb800077824 */ /* 0x000fc800078e0207 */
[----:B0-----:R-:W-:-:S05]  /*04f0*/  IMAD.WIDE R2, R7, 0x4, R2 ;  /* 0x0000000407027825 */ /* 0x001fca00078e0202 */
[----:B------:R-:W-:Y:S01]  /*0500*/  STG.E desc[UR4][R2.64], R6 ;  /* 0x0000000602007986 */ /* 0x000fe2000c101904 */
[----:B------:R-:W-:Y:S05]  /*0510*/  EXIT ;  /* 0x000000000000794d */ /* 0x000fea0003800000 */
.L_x_6:
[----:B------:R-:W-:-:S00]  /*0520*/  BRA `(.L_x_6) ;  /* 0xfffffffc00fc7947 */ /* 0x000fc0000383ffff */
[----:B------:R-:W-:-:S00]  /*0530*/  NOP ;  /* 0x0000000000007918 */ /* 0x000fc00000000000 */
        /* <DEDUP_REMOVED lines=12> */
.L_x_7:


//--------------------- .nv.shared.reserved.0     --------------------------
	.section	.nv.shared.reserved.0,"aw",@nobits
	.weak		__nv_reservedSMEM_offset_0_alias
	.size		__nv_reservedSMEM_offset_0_alias, 0, 64
	.other		__nv_reservedSMEM_offset_0_alias,@"STO_CUDA_RESERVED_SHARED STV_DEFAULT"
__nv_reservedSMEM_offset_0_alias:
	.zero		0
	.zero		64


//--------------------- .nv.constant0._Z17mandelbrot_kernelPi --------------------------
	.section	.nv.constant0._Z17mandelbrot_kernelPi,"a",@progbits
	.sectionflags	@""
	.align	4
.nv.constant0._Z17mandelbrot_kernelPi:
	.zero		904


//--------------------- SYMBOLS --------------------------

	.type		.nv.reservedSmem.offset0,@object
	.size		.nv.reservedSmem.offset0,0x4
